//
// Generated by NVIDIA NVVM Compiler
//
// Compiler Build ID: CL-36424714
// Cuda compilation tools, release 13.0, V13.0.88
// Based on NVVM 20.0.0
//

.version 9.0
.target sm_100
.address_size 64

	// .globl	letterboxResize

.visible .entry letterboxResize(
	.param .u64 .ptr .align 1 letterboxResize_param_0,
	.param .u64 .ptr .align 1 letterboxResize_param_1,
	.param .u32 letterboxResize_param_2,
	.param .u32 letterboxResize_param_3,
	.param .u32 letterboxResize_param_4,
	.param .u32 letterboxResize_param_5,
	.param .f32 letterboxResize_param_6,
	.param .f32 letterboxResize_param_7,
	.param .u32 letterboxResize_param_8,
	.param .u32 letterboxResize_param_9,
	.param .u32 letterboxResize_param_10,
	.param .u32 letterboxResize_param_11
)
{
	.reg .pred 	%p<11>;
	.reg .b16 	%rs<26>;
	.reg .b32 	%r<46>;
	.reg .b32 	%f<42>;
	.reg .b64 	%rd<15>;

	ld.param.u64 	%rd2, [letterboxResize_param_0];
	ld.param.u64 	%rd3, [letterboxResize_param_1];
	ld.param.u32 	%r3, [letterboxResize_param_2];
	ld.param.u32 	%r4, [letterboxResize_param_3];
	ld.param.u32 	%r5, [letterboxResize_param_4];
	ld.param.u32 	%r10, [letterboxResize_param_5];
	ld.param.f32 	%f1, [letterboxResize_param_6];
	ld.param.f32 	%f2, [letterboxResize_param_7];
	ld.param.u32 	%r6, [letterboxResize_param_8];
	ld.param.u32 	%r7, [letterboxResize_param_9];
	ld.param.u32 	%r8, [letterboxResize_param_10];
	ld.param.u32 	%r9, [letterboxResize_param_11];
	mov.u32 	%r12, %ctaid.x;
	mov.u32 	%r13, %ntid.x;
	mov.u32 	%r14, %tid.x;
	mad.lo.s32 	%r1, %r12, %r13, %r14;
	mov.u32 	%r15, %ctaid.y;
	mov.u32 	%r16, %ntid.y;
	mov.u32 	%r17, %tid.y;
	mad.lo.s32 	%r18, %r15, %r16, %r17;
	setp.ge.s32 	%p1, %r1, %r5;
	setp.ge.s32 	%p2, %r18, %r10;
	or.pred  	%p3, %p1, %p2;
	@%p3 bra 	$L__BB0_3;
	cvta.to.global.u64 	%rd4, %rd3;
	mad.lo.s32 	%r19, %r5, %r18, %r1;
	mul.lo.s32 	%r20, %r19, 3;
	cvt.s64.s32 	%rd5, %r20;
	add.s64 	%rd1, %rd4, %rd5;
	mov.b16 	%rs1, 114;
	st.global.u8 	[%rd1], %rs1;
	st.global.u8 	[%rd1+1], %rs1;
	st.global.u8 	[%rd1+2], %rs1;
	setp.lt.s32 	%p4, %r1, %r6;
	add.s32 	%r21, %r8, %r6;
	setp.ge.s32 	%p5, %r1, %r21;
	setp.lt.s32 	%p6, %r18, %r7;
	or.pred  	%p7, %p4, %p6;
	or.pred  	%p8, %p7, %p5;
	add.s32 	%r22, %r9, %r7;
	setp.ge.s32 	%p9, %r18, %r22;
	or.pred  	%p10, %p8, %p9;
	@%p10 bra 	$L__BB0_3;
	cvta.to.global.u64 	%rd6, %rd2;
	sub.s32 	%r23, %r1, %r6;
	cvt.rn.f32.s32 	%f3, %r23;
	mul.f32 	%f4, %f1, %f3;
	sub.s32 	%r24, %r18, %r7;
	cvt.rn.f32.s32 	%f5, %r24;
	mul.f32 	%f6, %f2, %f5;
	cvt.rzi.s32.f32 	%r25, %f4;
	cvt.rzi.s32.f32 	%r26, %f6;
	add.s32 	%r27, %r25, 1;
	add.s32 	%r28, %r3, -1;
	min.s32 	%r29, %r27, %r28;
	add.s32 	%r30, %r26, 1;
	add.s32 	%r31, %r4, -1;
	min.s32 	%r32, %r30, %r31;
	cvt.rn.f32.s32 	%f7, %r25;
	sub.f32 	%f8, %f4, %f7;
	cvt.rn.f32.s32 	%f9, %r26;
	sub.f32 	%f10, %f6, %f9;
	mul.lo.s32 	%r33, %r26, %r3;
	add.s32 	%r34, %r33, %r25;
	add.s32 	%r35, %r33, %r29;
	mul.lo.s32 	%r36, %r32, %r3;
	add.s32 	%r37, %r36, %r25;
	add.s32 	%r38, %r36, %r29;
	mov.f32 	%f11, 0f3F800000;
	sub.f32 	%f12, %f11, %f8;
	sub.f32 	%f13, %f11, %f10;
	mul.f32 	%f14, %f12, %f13;
	mul.f32 	%f15, %f8, %f13;
	mul.f32 	%f16, %f12, %f10;
	mul.f32 	%f17, %f8, %f10;
	mul.lo.s32 	%r39, %r38, 3;
	mul.lo.s32 	%r40, %r37, 3;
	mul.lo.s32 	%r41, %r35, 3;
	mul.lo.s32 	%r42, %r34, 3;
	cvt.s64.s32 	%rd7, %r42;
	add.s64 	%rd8, %rd6, %rd7;
	ld.global.nc.u8 	%rs2, [%rd8];
	cvt.u16.u8 	%rs3, %rs2;
	cvt.rn.f32.u16 	%f18, %rs3;
	cvt.s64.s32 	%rd9, %r41;
	add.s64 	%rd10, %rd6, %rd9;
	ld.global.nc.u8 	%rs4, [%rd10];
	cvt.u16.u8 	%rs5, %rs4;
	cvt.rn.f32.u16 	%f19, %rs5;
	mul.f32 	%f20, %f15, %f19;
	fma.rn.f32 	%f21, %f14, %f18, %f20;
	cvt.s64.s32 	%rd11, %r40;
	add.s64 	%rd12, %rd6, %rd11;
	ld.global.nc.u8 	%rs6, [%rd12];
	cvt.u16.u8 	%rs7, %rs6;
	cvt.rn.f32.u16 	%f22, %rs7;
	fma.rn.f32 	%f23, %f16, %f22, %f21;
	cvt.s64.s32 	%rd13, %r39;
	add.s64 	%rd14, %rd6, %rd13;
	ld.global.nc.u8 	%rs8, [%rd14];
	cvt.u16.u8 	%rs9, %rs8;
	cvt.rn.f32.u16 	%f24, %rs9;
	fma.rn.f32 	%f25, %f17, %f24, %f23;
	cvt.rzi.u32.f32 	%r43, %f25;
	st.global.u8 	[%rd1], %r43;
	ld.global.nc.u8 	%rs10, [%rd8+1];
	cvt.u16.u8 	%rs11, %rs10;
	cvt.rn.f32.u16 	%f26, %rs11;
	ld.global.nc.u8 	%rs12, [%rd10+1];
	cvt.u16.u8 	%rs13, %rs12;
	cvt.rn.f32.u16 	%f27, %rs13;
	mul.f32 	%f28, %f15, %f27;
	fma.rn.f32 	%f29, %f14, %f26, %f28;
	ld.global.nc.u8 	%rs14, [%rd12+1];
	cvt.u16.u8 	%rs15, %rs14;
	cvt.rn.f32.u16 	%f30, %rs15;
	fma.rn.f32 	%f31, %f16, %f30, %f29;
	ld.global.nc.u8 	%rs16, [%rd14+1];
	cvt.u16.u8 	%rs17, %rs16;
	cvt.rn.f32.u16 	%f32, %rs17;
	fma.rn.f32 	%f33, %f17, %f32, %f31;
	cvt.rzi.u32.f32 	%r44, %f33;
	st.global.u8 	[%rd1+1], %r44;
	ld.global.nc.u8 	%rs18, [%rd8+2];
	cvt.u16.u8 	%rs19, %rs18;
	cvt.rn.f32.u16 	%f34, %rs19;
	ld.global.nc.u8 	%rs20, [%rd10+2];
	cvt.u16.u8 	%rs21, %rs20;
	cvt.rn.f32.u16 	%f35, %rs21;
	mul.f32 	%f36, %f15, %f35;
	fma.rn.f32 	%f37, %f14, %f34, %f36;
	ld.global.nc.u8 	%rs22, [%rd12+2];
	cvt.u16.u8 	%rs23, %rs22;
	cvt.rn.f32.u16 	%f38, %rs23;
	fma.rn.f32 	%f39, %f16, %f38, %f37;
	ld.global.nc.u8 	%rs24, [%rd14+2];
	cvt.u16.u8 	%rs25, %rs24;
	cvt.rn.f32.u16 	%f40, %rs25;
	fma.rn.f32 	%f41, %f17, %f40, %f39;
	cvt.rzi.u32.f32 	%r45, %f41;
	st.global.u8 	[%rd1+2], %r45;
$L__BB0_3:
	ret;

}


// ===== COMPILED SASS (sm_100) =====

	.target	sm_100

	.elftype	@"ET_EXEC"


//--------------------- .note.nv.tkinfo           --------------------------
	.section	.note.nv.tkinfo,"",@"SHT_NOTE"
	.sectionflags	@"SHF_NOTE_NV_TKINFO"
	.tkinfo
        /*0018*/ 	.word	0x00000002
        /*0030*/ 	.string	""
        /*0030*/ 	.string	"ptxas"
        /*0030*/ 	.string	"Cuda compilation tools, release 13.0, V13.0.88"
        /*0030*/ 	.string	"Build cuda_13.0.r13.0/compiler.36424714_0"
        /*0030*/ 	.string	"-arch sm_100 -m 64 "



//--------------------- .note.nv.cuinfo           --------------------------
	.section	.note.nv.cuinfo,"",@"SHT_NOTE"
	.sectionflags	@"SHF_NOTE_NV_CUINFO"
        /*0018*/ 	.short	0x0002
        /*001a*/ 	.short	0x0064
        /*001c*/ 	.short	0x0082
	.zero		2


//--------------------- .nv.info                  --------------------------
	.section	.nv.info,"",@"SHT_CUDA_INFO"
	.align	4


	//----- nvinfo : EIATTR_REGCOUNT
	.align		4
        /*0000*/ 	.byte	0x04, 0x2f
        /*0002*/ 	.short	(.L_1 - .L_0)
	.align		4
.L_0:
        /*0004*/ 	.word	index@(letterboxResize)
        /*0008*/ 	.word	0x0000001d


	//----- nvinfo : EIATTR_FRAME_SIZE
	.align		4
.L_1:
        /*000c*/ 	.byte	0x04, 0x11
        /*000e*/ 	.short	(.L_3 - .L_2)
	.align		4
.L_2:
        /*0010*/ 	.word	index@(letterboxResize)
        /*0014*/ 	.word	0x00000000


	//----- nvinfo : EIATTR_MIN_STACK_SIZE
	.align		4
.L_3:
        /*0018*/ 	.byte	0x04, 0x12
        /*001a*/ 	.short	(.L_5 - .L_4)
	.align		4
.L_4:
        /*001c*/ 	.word	index@(letterboxResize)
        /*0020*/ 	.word	0x00000000
.L_5:


//--------------------- .nv.compat                --------------------------
	.section	.nv.compat,"",@"SHT_CUDA_COMPAT_INFO"
	.align	4
        /*0000*/ 	.byte	0x02, 0x09, 0x00, 0x00, 0x02, 0x02, 0x01, 0x00, 0x02, 0x05, 0x05, 0x00, 0x03, 0x07, 0x01, 0x01
        /*0010*/ 	.byte	0x02, 0x03, 0x00, 0x00, 0x02, 0x06, 0x01, 0x00, 0x04, 0x0b, 0x08, 0x00, 0x09, 0x00, 0x00, 0x00
        /*0020*/ 	.byte	0x00, 0x00, 0x00, 0x00


//--------------------- .nv.info.letterboxResize  --------------------------
	.section	.nv.info.letterboxResize,"",@"SHT_CUDA_INFO"
	.sectionflags	@""
	.align	4


	//----- nvinfo : EIATTR_CUDA_API_VERSION
	.align		4
        /*0000*/ 	.byte	0x04, 0x37
        /*0002*/ 	.short	(.L_7 - .L_6)
.L_6:
        /*0004*/ 	.word	0x00000082


	//----- nvinfo : EIATTR_KPARAM_INFO
	.align		4
.L_7:
        /*0008*/ 	.byte	0x04, 0x17
        /*000a*/ 	.short	(.L_9 - .L_8)
.L_8:
        /*000c*/ 	.word	0x00000000
        /*0010*/ 	.short	0x000b
        /*0012*/ 	.short	0x0034
        /*0014*/ 	.byte	0x00, 0xf0, 0x11, 0x00


	//----- nvinfo : EIATTR_KPARAM_INFO
	.align		4
.L_9:
        /*0018*/ 	.byte	0x04, 0x17
        /*001a*/ 	.short	(.L_11 - .L_10)
.L_10:
        /*001c*/ 	.word	0x00000000
        /*0020*/ 	.short	0x000a
        /*0022*/ 	.short	0x0030
        /*0024*/ 	.byte	0x00, 0xf0, 0x11, 0x00


	//----- nvinfo : EIATTR_KPARAM_INFO
	.align		4
.L_11:
        /*0028*/ 	.byte	0x04, 0x17
        /*002a*/ 	.short	(.L_13 - .L_12)
.L_12:
        /*002c*/ 	.word	0x00000000
        /*0030*/ 	.short	0x0009
        /*0032*/ 	.short	0x002c
        /*0034*/ 	.byte	0x00, 0xf0, 0x11, 0x00


	//----- nvinfo : EIATTR_KPARAM_INFO
	.align		4
.L_13:
        /*0038*/ 	.byte	0x04, 0x17
        /*003a*/ 	.short	(.L_15 - .L_14)
.L_14:
        /*003c*/ 	.word	0x00000000
        /*0040*/ 	.short	0x0008
        /*0042*/ 	.short	0x0028
        /*0044*/ 	.byte	0x00, 0xf0, 0x11, 0x00


	//----- nvinfo : EIATTR_KPARAM_INFO
	.align		4
.L_15:
        /*0048*/ 	.byte	0x04, 0x17
        /*004a*/ 	.short	(.L_17 - .L_16)
.L_16:
        /*004c*/ 	.word	0x00000000
        /*0050*/ 	.short	0x0007
        /*0052*/ 	.short	0x0024
        /*0054*/ 	.byte	0x00, 0xf0, 0x11, 0x00


	//----- nvinfo : EIATTR_KPARAM_INFO
	.align		4
.L_17:
        /*0058*/ 	.byte	0x04, 0x17
        /*005a*/ 	.short	(.L_19 - .L_18)
.L_18:
        /*005c*/ 	.word	0x00000000
        /*0060*/ 	.short	0x0006
        /*0062*/ 	.short	0x0020
        /*0064*/ 	.byte	0x00, 0xf0, 0x11, 0x00


	//----- nvinfo : EIATTR_KPARAM_INFO
	.align		4
.L_19:
        /*0068*/ 	.byte	0x04, 0x17
        /*006a*/ 	.short	(.L_21 - .L_20)
.L_20:
        /*006c*/ 	.word	0x00000000
        /*0070*/ 	.short	0x0005
        /*0072*/ 	.short	0x001c
        /*0074*/ 	.byte	0x00, 0xf0, 0x11, 0x00


	//----- nvinfo : EIATTR_KPARAM_INFO
	.align		4
.L_21:
        /*0078*/ 	.byte	0x04, 0x17
        /*007a*/ 	.short	(.L_23 - .L_22)
.L_22:
        /*007c*/ 	.word	0x00000000
        /*0080*/ 	.short	0x0004
        /*0082*/ 	.short	0x0018
        /*0084*/ 	.byte	0x00, 0xf0, 0x11, 0x00


	//----- nvinfo : EIATTR_KPARAM_INFO
	.align		4
.L_23:
        /*0088*/ 	.byte	0x04, 0x17
        /*008a*/ 	.short	(.L_25 - .L_24)
.L_24:
        /*008c*/ 	.word	0x00000000
        /*0090*/ 	.short	0x0003
        /*0092*/ 	.short	0x0014
        /*0094*/ 	.byte	0x00, 0xf0, 0x11, 0x00


	//----- nvinfo : EIATTR_KPARAM_INFO
	.align		4
.L_25:
        /*0098*/ 	.byte	0x04, 0x17
        /*009a*/ 	.short	(.L_27 - .L_26)
.L_26:
        /*009c*/ 	.word	0x00000000
        /*00a0*/ 	.short	0x0002
        /*00a2*/ 	.short	0x0010
        /*00a4*/ 	.byte	0x00, 0xf0, 0x11, 0x00


	//----- nvinfo : EIATTR_KPARAM_INFO
	.align		4
.L_27:
        /*00a8*/ 	.byte	0x04, 0x17
        /*00aa*/ 	.short	(.L_29 - .L_28)
.L_28:
        /*00ac*/ 	.word	0x00000000
        /*00b0*/ 	.short	0x0001
        /*00b2*/ 	.short	0x0008
        /*00b4*/ 	.byte	0x00, 0xf5, 0x21, 0x00


	//----- nvinfo : EIATTR_KPARAM_INFO
	.align		4
.L_29:
        /*00b8*/ 	.byte	0x04, 0x17
        /*00ba*/ 	.short	(.L_31 - .L_30)
.L_30:
        /*00bc*/ 	.word	0x00000000
        /*00c0*/ 	.short	0x0000
        /*00c2*/ 	.short	0x0000
        /*00c4*/ 	.byte	0x00, 0xf5, 0x21, 0x00


	//----- nvinfo : EIATTR_SPARSE_MMA_MASK
	.align		4
.L_31:
        /*00c8*/ 	.byte	0x03, 0x50
        /*00ca*/ 	.short	0x0000


	//----- nvinfo : EIATTR_MAXREG_COUNT
	.align		4
        /*00cc*/ 	.byte	0x03, 0x1b
        /*00ce*/ 	.short	0x00ff


	//----- nvinfo : EIATTR_MERCURY_ISA_VERSION
	.align		4
        /*00d0*/ 	.byte	0x03, 0x5f
        /*00d2*/ 	.short	0x0101


	//----- nvinfo : EIATTR_VRC_CTA_INIT_COUNT
	.align		4
        /*00d4*/ 	.byte	0x02, 0x4a
	.zero		1
	.zero		1


	//----- nvinfo : EIATTR_EXIT_INSTR_OFFSETS
	.align		4
        /*00d8*/ 	.byte	0x04, 0x1c
        /*00da*/ 	.short	(.L_33 - .L_32)


	//   ....[0]....
.L_32:
        /*00dc*/ 	.word	0x000000c0


	//   ....[1]....
        /*00e0*/ 	.word	0x000001f0


	//   ....[2]....
        /*00e4*/ 	.word	0x00000730


	//----- nvinfo : EIATTR_CBANK_PARAM_SIZE
	.align		4
.L_33:
        /*00e8*/ 	.byte	0x03, 0x19
        /*00ea*/ 	.short	0x0038


	//----- nvinfo : EIATTR_PARAM_CBANK
	.align		4
        /*00ec*/ 	.byte	0x04, 0x0a
        /*00ee*/ 	.short	(.L_35 - .L_34)
	.align		4
.L_34:
        /*00f0*/ 	.word	index@(.nv.constant0.letterboxResize)
        /*00f4*/ 	.short	0x0380
        /*00f6*/ 	.short	0x0038


	//----- nvinfo : EIATTR_SW_WAR
	.align		4
.L_35:
        /*00f8*/ 	.byte	0x04, 0x36
        /*00fa*/ 	.short	(.L_37 - .L_36)
.L_36:
        /*00fc*/ 	.word	0x00000008
.L_37:


//--------------------- .nv.callgraph             --------------------------
	.section	.nv.callgraph,"",@"SHT_CUDA_CALLGRAPH"
	.align	4
	.sectionentsize	8
	.align		4
        /*0000*/ 	.word	0x00000000
	.align		4
        /*0004*/ 	.word	0xffffffff
	.align		4
        /*0008*/ 	.word	0x00000000
	.align		4
        /*000c*/ 	.word	0xfffffffe
	.align		4
        /*0010*/ 	.word	0x00000000
	.align		4
        /*0014*/ 	.word	0xfffffffd
	.align		4
        /*0018*/ 	.word	0x00000000
	.align		4
        /*001c*/ 	.word	0xfffffffc


//--------------------- .text.letterboxResize     --------------------------
	.section	.text.letterboxResize,"ax",@progbits
	.align	128
        .global         letterboxResize
        .type           letterboxResize,@function
        .size           letterboxResize,(.L_x_1 - letterboxResize)
        .other          letterboxResize,@"STO_CUDA_ENTRY STV_DEFAULT"
letterboxResize:
.text.letterboxResize:
[----:B------:R-:W-:Y:S01]  /*0000*/  LDC R1, c[0x0][0x37c] ;  /* 0x0000df00ff017b82 */ /* 0x000fe20000000800 */
[----:B------:R-:W0:Y:S07]  /*0010*/  S2R R2, SR_TID.Y ;  /* 0x0000000000027919 */ /* 0x000e2e0000002200 */
[----:B------:R-:W1:Y:S01]  /*0020*/  LDC R0, c[0x0][0x360] ;  /* 0x0000d800ff007b82 */ /* 0x000e620000000800 */
[----:B------:R-:W2:Y:S01]  /*0030*/  LDCU.64 UR8, c[0x0][0x398] ;  /* 0x00007300ff0877ac */ /* 0x000ea20008000a00 */
[----:B------:R-:W1:Y:S06]  /*0040*/  S2R R3, SR_TID.X ;  /* 0x0000000000037919 */ /* 0x000e6c0000002100 */
[----:B------:R-:W0:Y:S08]  /*0050*/  S2UR UR5, SR_CTAID.Y ;  /* 0x00000000000579c3 */ /* 0x000e300000002600 */
[----:B------:R-:W0:Y:S08]  /*0060*/  LDC R7, c[0x0][0x364] ;  /* 0x0000d900ff077b82 */ /* 0x000e300000000800 */
[----:B------:R-:W1:Y:S01]  /*0070*/  S2UR UR4, SR_CTAID.X ;  /* 0x00000000000479c3 */ /* 0x000e620000002500 */
[----:B0-----:R-:W-:-:S05]  /*0080*/  IMAD R7, R7, UR5, R2 ;  /* 0x0000000507077c24 */ /* 0x001fca000f8e0202 */
[----:B--2---:R-:W-:Y:S01]  /*0090*/  ISETP.GE.AND P0, PT, R7, UR9, PT ;  /* 0x0000000907007c0c */ /* 0x004fe2000bf06270 */
[----:B-1----:R-:W-:-:S05]  /*00a0*/  IMAD R0, R0, UR4, R3 ;  /* 0x0000000400007c24 */ /* 0x002fca000f8e0203 */
[----:B------:R-:W-:-:S13]  /*00b0*/  ISETP.GE.OR P0, PT, R0, UR8, P0 ;  /* 0x0000000800007c0c */ /* 0x000fda0008706670 */
[----:B------:R-:W-:Y:S05]  /*00c0*/  @P0 EXIT ;  /* 0x000000000000094d */ /* 0x000fea0003800000 */
[----:B------:R-:W0:Y:S01]  /*00d0*/  LDCU.64 UR12, c[0x0][0x3a8] ;  /* 0x00007500ff0c77ac */ /* 0x000e220008000a00 */
[C---:B------:R-:W-:Y:S02]  /*00e0*/  IMAD R2, R7.reuse, UR8, R0 ;  /* 0x0000000807027c24 */ /* 0x040fe4000f8e0200 */
[----:B------:R-:W-:Y:S01]  /*00f0*/  HFMA2 R4, -RZ, RZ, 0, 6.79492950439453125e-06 ;  /* 0x00000072ff047431 */ /* 0x000fe200000001ff */
[----:B------:R-:W1:Y:S01]  /*0100*/  LDCU.64 UR4, c[0x0][0x3b0] ;  /* 0x00007600ff0477ac */ /* 0x000e620008000a00 */
[----:B------:R-:W-:Y:S01]  /*0110*/  IMAD R3, R2, 0x3, RZ ;  /* 0x0000000302037824 */ /* 0x000fe200078e02ff */
[----:B------:R-:W2:Y:S01]  /*0120*/  LDCU.64 UR10, c[0x0][0x388] ;  /* 0x00007100ff0a77ac */ /* 0x000ea20008000a00 */
[----:B------:R-:W3:Y:S01]  /*0130*/  LDCU.64 UR6, c[0x0][0x358] ;  /* 0x00006b00ff0677ac */ /* 0x000ee20008000a00 */
[----:B0-----:R-:W-:Y:S01]  /*0140*/  ISETP.GE.AND P0, PT, R7, UR13, PT ;  /* 0x0000000d07007c0c */ /* 0x001fe2000bf06270 */
[----:B-1----:R-:W-:-:S03]  /*0150*/  UIADD3 UR4, UPT, UPT, UR4, UR12, URZ ;  /* 0x0000000c04047290 */ /* 0x002fc6000fffe0ff */
[C---:B------:R-:W-:Y:S01]  /*0160*/  ISETP.LT.OR P0, PT, R0.reuse, UR12, !P0 ;  /* 0x0000000c00007c0c */ /* 0x040fe2000c701670 */
[----:B------:R-:W-:Y:S01]  /*0170*/  UIADD3 UR5, UPT, UPT, UR13, UR5, URZ ;  /* 0x000000050d057290 */ /* 0x000fe2000fffe0ff */
[C---:B--2---:R-:W-:Y:S02]  /*0180*/  IADD3 R2, P1, PT, R3.reuse, UR10, RZ ;  /* 0x0000000a03027c10 */ /* 0x044fe4000ff3e0ff */
[----:B------:R-:W-:Y:S02]  /*0190*/  ISETP.GE.OR P0, PT, R0, UR4, P0 ;  /* 0x0000000400007c0c */ /* 0x000fe40008706670 */
[----:B------:R-:W-:Y:S02]  /*01a0*/  LEA.HI.X.SX32 R3, R3, UR11, 0x1, P1 ;  /* 0x0000000b03037c11 */ /* 0x000fe400088f0eff */
[----:B------:R-:W-:-:S03]  /*01b0*/  ISETP.GE.OR P0, PT, R7, UR5, P0 ;  /* 0x0000000507007c0c */ /* 0x000fc60008706670 */
[----:B---3--:R0:W-:Y:S04]  /*01c0*/  STG.E.U8 desc[UR6][R2.64], R4 ;  /* 0x0000000402007986 */ /* 0x0081e8000c101106 */
[----:B------:R0:W-:Y:S04]  /*01d0*/  STG.E.U8 desc[UR6][R2.64+0x1], R4 ;  /* 0x0000010402007986 */ /* 0x0001e8000c101106 */
[----:B------:R0:W-:Y:S02]  /*01e0*/  STG.E.U8 desc[UR6][R2.64+0x2], R4 ;  /* 0x0000020402007986 */ /* 0x0001e4000c101106 */
[----:B------:R-:W-:Y:S05]  /*01f0*/  @P0 EXIT ;  /* 0x000000000000094d */ /* 0x000fea0003800000 */
[----:B------:R-:W1:Y:S01]  /*0200*/  LDCU.64 UR4, c[0x0][0x3a0] ;  /* 0x00007400ff0477ac */ /* 0x000e620008000a00 */
[----:B------:R-:W-:Y:S01]  /*0210*/  IADD3 R0, PT, PT, R0, -UR12, RZ ;  /* 0x8000000c00007c10 */ /* 0x000fe2000fffe0ff */
[----:B0-----:R-:W0:Y:S01]  /*0220*/  LDC.64 R4, c[0x0][0x390] ;  /* 0x0000e400ff047b82 */ /* 0x001e220000000a00 */
[----:B------:R-:W-:Y:S02]  /*0230*/  VIADD R7, R7, -UR13 ;  /* 0x8000000d07077c36 */ /* 0x000fe40008000000 */
[----:B------:R-:W-:-:S03]  /*0240*/  I2FP.F32.S32 R0, R0 ;  /* 0x0000000000007245 */ /* 0x000fc60000201400 */
[----:B------:R-:W-:Y:S02]  /*0250*/  I2FP.F32.S32 R7, R7 ;  /* 0x0000000700077245 */ /* 0x000fe40000201400 */
[----:B-1----:R-:W-:-:S03]  /*0260*/  FMUL R14, R0, UR4 ;  /* 0x00000004000e7c20 */ /* 0x002fc60008400000 */
[----:B------:R-:W-:Y:S01]  /*0270*/  FMUL R16, R7, UR5 ;  /* 0x0000000507107c20 */ /* 0x000fe20008400000 */
[----:B------:R-:W1:Y:S01]  /*0280*/  LDCU.64 UR4, c[0x0][0x380] ;  /* 0x00007000ff0477ac */ /* 0x000e620008000a00 */
[----:B------:R-:W2:Y:S01]  /*0290*/  F2I.TRUNC.NTZ R15, R14 ;  /* 0x0000000e000f7305 */ /* 0x000ea2000020f100 */
[----:B0-----:R-:W-:-:S07]  /*02a0*/  IADD3 R0, PT, PT, R4, -0x1, RZ ;  /* 0xffffffff04007810 */ /* 0x001fce0007ffe0ff */
[----:B------:R-:W0:Y:S01]  /*02b0*/  F2I.TRUNC.NTZ R17, R16 ;  /* 0x0000001000117305 */ /* 0x000e22000020f100 */
[----:B--2---:R-:W-:Y:S01]  /*02c0*/  VIADDMNMX R7, R15, 0x1, R0, PT ;  /* 0x000000010f077846 */ /* 0x004fe20003800100 */
[----:B------:R-:W-:-:S04]  /*02d0*/  VIADD R0, R5, 0xffffffff ;  /* 0xffffffff05007836 */ /* 0x000fc80000000000 */
[CC--:B0-----:R-:W-:Y:S01]  /*02e0*/  IMAD R6, R17.reuse, R4.reuse, R7 ;  /* 0x0000000411067224 */ /* 0x0c1fe200078e0207 */
[C---:B------:R-:W-:Y:S01]  /*02f0*/  VIADDMNMX R0, R17.reuse, 0x1, R0, PT ;  /* 0x0000000111007846 */ /* 0x040fe20003800100 */
[-CC-:B------:R-:W-:Y:S02]  /*0300*/  IMAD R5, R17, R4.reuse, R15.reuse ;  /* 0x0000000411057224 */ /* 0x180fe400078e020f */
[----:B------:R-:W-:Y:S02]  /*0310*/  IMAD R6, R6, 0x3, RZ ;  /* 0x0000000306067824 */ /* 0x000fe400078e02ff */
[----:B------:R-:W-:Y:S02]  /*0320*/  IMAD R9, R5, 0x3, RZ ;  /* 0x0000000305097824 */ /* 0x000fe400078e02ff */
[-C--:B------:R-:W-:Y:S01]  /*0330*/  IMAD R5, R0, R4.reuse, R15 ;  /* 0x0000000400057224 */ /* 0x080fe200078e020f */
[----:B-1----:R-:W-:Y:S01]  /*0340*/  IADD3 R10, P1, PT, R6, UR4, RZ ;  /* 0x00000004060a7c10 */ /* 0x002fe2000ff3e0ff */
[----:B------:R-:W-:Y:S01]  /*0350*/  IMAD R0, R0, R4, R7 ;  /* 0x0000000400007224 */ /* 0x000fe200078e0207 */
[----:B------:R-:W-:Y:S01]  /*0360*/  IADD3 R8, P0, PT, R9, UR4, RZ ;  /* 0x0000000409087c10 */ /* 0x000fe2000ff1e0ff */
[----:B------:R-:W-:Y:S01]  /*0370*/  IMAD R5, R5, 0x3, RZ ;  /* 0x0000000305057824 */ /* 0x000fe200078e02ff */
[----:B------:R-:W-:Y:S01]  /*0380*/  LEA.HI.X.SX32 R11, R6, UR5, 0x1, P1 ;  /* 0x00000005060b7c11 */ /* 0x000fe200088f0eff */
[----:B------:R-:W-:Y:S01]  /*0390*/  IMAD R0, R0, 0x3, RZ ;  /* 0x0000000300007824 */ /* 0x000fe200078e02ff */
[----:B------:R-:W-:-:S02]  /*03a0*/  LEA.HI.X.SX32 R9, R9, UR5, 0x1, P0 ;  /* 0x0000000509097c11 */ /* 0x000fc400080f0eff */
[----:B------:R-:W-:Y:S01]  /*03b0*/  IADD3 R4, P0, PT, R5, UR4, RZ ;  /* 0x0000000405047c10 */ /* 0x000fe2000ff1e0ff */
[----:B------:R-:W2:Y:S01]  /*03c0*/  LDG.E.U8.CONSTANT R21, desc[UR6][R10.64] ;  /* 0x000000060a157981 */ /* 0x000ea2000c1e9100 */
[----:B------:R-:W-:-:S03]  /*03d0*/  IADD3 R6, P1, PT, R0, UR4, RZ ;  /* 0x0000000400067c10 */ /* 0x000fc6000ff3e0ff */
[----:B------:R-:W3:Y:S01]  /*03e0*/  LDG.E.U8.CONSTANT R22, desc[UR6][R10.64+0x1] ;  /* 0x000001060a167981 */ /* 0x000ee2000c1e9100 */
[----:B------:R-:W-:-:S03]  /*03f0*/  LEA.HI.X.SX32 R5, R5, UR5, 0x1, P0 ;  /* 0x0000000505057c11 */ /* 0x000fc600080f0eff */
[----:B------:R0:W4:Y:S04]  /*0400*/  LDG.E.U8.CONSTANT R20, desc[UR6][R10.64+0x2] ;  /* 0x000002060a147981 */ /* 0x000128000c1e9100 */
[----:B------:R-:W5:Y:S04]  /*0410*/  LDG.E.U8.CONSTANT R18, desc[UR6][R8.64] ;  /* 0x0000000608127981 */ /* 0x000f68000c1e9100 */
[----:B------:R-:W5:Y:S01]  /*0420*/  LDG.E.U8.CONSTANT R19, desc[UR6][R8.64+0x1] ;  /* 0x0000010608137981 */ /* 0x000f62000c1e9100 */
[----:B------:R-:W-:-:S03]  /*0430*/  LEA.HI.X.SX32 R7, R0, UR5, 0x1, P1 ;  /* 0x0000000500077c11 */ /* 0x000fc600088f0eff */
[----:B------:R1:W5:Y:S04]  /*0440*/  LDG.E.U8.CONSTANT R24, desc[UR6][R8.64+0x2] ;  /* 0x0000020608187981 */ /* 0x000368000c1e9100 */
[----:B------:R-:W5:Y:S04]  /*0450*/  LDG.E.U8.CONSTANT R0, desc[UR6][R4.64+0x1] ;  /* 0x0000010604007981 */ /* 0x000f68000c1e9100 */
[----:B------:R-:W5:Y:S04]  /*0460*/  LDG.E.U8.CONSTANT R25, desc[UR6][R4.64+0x2] ;  /* 0x0000020604197981 */ /* 0x000f68000c1e9100 */
[----:B------:R1:W5:Y:S04]  /*0470*/  LDG.E.U8.CONSTANT R13, desc[UR6][R4.64] ;  /* 0x00000006040d7981 */ /* 0x000368000c1e9100 */
[----:B------:R-:W5:Y:S04]  /*0480*/  LDG.E.U8.CONSTANT R23, desc[UR6][R6.64+0x1] ;  /* 0x0000010606177981 */ /* 0x000f68000c1e9100 */
[----:B------:R-:W5:Y:S04]  /*0490*/  LDG.E.U8.CONSTANT R26, desc[UR6][R6.64+0x2] ;  /* 0x00000206061a7981 */ /* 0x000f68000c1e9100 */
[----:B------:R5:W5:Y:S01]  /*04a0*/  LDG.E.U8.CONSTANT R12, desc[UR6][R6.64] ;  /* 0x00000006060c7981 */ /* 0x000b62000c1e9100 */
[----:B------:R-:W-:-:S02]  /*04b0*/  I2FP.F32.S32 R17, R17 ;  /* 0x0000001100117245 */ /* 0x000fc40000201400 */
[----:B------:R-:W-:-:S03]  /*04c0*/  I2FP.F32.S32 R15, R15 ;  /* 0x0000000f000f7245 */ /* 0x000fc60000201400 */
[----:B------:R-:W-:Y:S02]  /*04d0*/  FADD R16, R16, -R17 ;  /* 0x8000001110107221 */ /* 0x000fe40000000000 */
[----:B------:R-:W-:Y:S02]  /*04e0*/  FADD R15, R14, -R15 ;  /* 0x8000000f0e0f7221 */ /* 0x000fe40000000000 */
[----:B------:R-:W-:Y:S02]  /*04f0*/  FADD R14, -R16, 1 ;  /* 0x3f800000100e7421 */ /* 0x000fe40000000100 */
[C---:B------:R-:W-:Y:S01]  /*0500*/  FADD R17, -R15.reuse, 1 ;  /* 0x3f8000000f117421 */ /* 0x040fe20000000100 */
[C---:B0-----:R-:W-:Y:S01]  /*0510*/  FMUL R10, R15.reuse, R16 ;  /* 0x000000100f0a7220 */ /* 0x041fe20000400000 */
[-C--:B-1----:R-:W-:Y:S02]  /*0520*/  FMUL R8, R15, R14.reuse ;  /* 0x0000000e0f087220 */ /* 0x082fe40000400000 */
[----:B------:R-:W-:Y:S01]  /*0530*/  FMUL R4, R17, R14 ;  /* 0x0000000e11047220 */ /* 0x000fe20000400000 */
[----:B--2---:R-:W-:-:S02]  /*0540*/  I2FP.F32.U32 R21, R21 ;  /* 0x0000001500157245 */ /* 0x004fc40000201000 */
[----:B---3--:R-:W-:-:S03]  /*0550*/  I2FP.F32.U32 R5, R22 ;  /* 0x0000001600057245 */ /* 0x008fc60000201000 */
[C---:B------:R-:W-:Y:S01]  /*0560*/  FMUL R21, R8.reuse, R21 ;  /* 0x0000001508157220 */ /* 0x040fe20000400000 */
[----:B----4-:R-:W-:Y:S01]  /*0570*/  I2FP.F32.U32 R15, R20 ;  /* 0x00000014000f7245 */ /* 0x010fe20000201000 */
[----:B------:R-:W-:Y:S01]  /*0580*/  FMUL R14, R8, R5 ;  /* 0x00000005080e7220 */ /* 0x000fe20000400000 */
[----:B-----5:R-:W-:-:S03]  /*0590*/  I2FP.F32.U32 R7, R18 ;  /* 0x0000001200077245 */ /* 0x020fc60000201000 */
[----:B------:R-:W-:Y:S01]  /*05a0*/  FMUL R15, R8, R15 ;  /* 0x0000000f080f7220 */ /* 0x000fe20000400000 */
[----:B------:R-:W-:Y:S01]  /*05b0*/  I2FP.F32.U32 R19, R19 ;  /* 0x0000001300137245 */ /* 0x000fe20000201000 */
[----:B------:R-:W-:Y:S01]  /*05c0*/  FFMA R6, R4, R7, R21 ;  /* 0x0000000704067223 */ /* 0x000fe20000000015 */
[----:B------:R-:W-:-:S03]  /*05d0*/  I2FP.F32.U32 R11, R24 ;  /* 0x00000018000b7245 */ /* 0x000fc60000201000 */
[----:B------:R-:W-:Y:S01]  /*05e0*/  FFMA R14, R4, R19, R14 ;  /* 0x00000013040e7223 */ /* 0x000fe2000000000e */
[----:B------:R-:W-:Y:S01]  /*05f0*/  FMUL R5, R16, R17 ;  /* 0x0000001110057220 */ /* 0x000fe20000400000 */
[----:B------:R-:W-:Y:S01]  /*0600*/  I2FP.F32.U32 R7, R0 ;  /* 0x0000000000077245 */ /* 0x000fe20000201000 */
[----:B------:R-:W-:Y:S01]  /*0610*/  FFMA R4, R4, R11, R15 ;  /* 0x0000000b04047223 */ /* 0x000fe2000000000f */
[----:B------:R-:W-:-:S03]  /*0620*/  I2FP.F32.U32 R25, R25 ;  /* 0x0000001900197245 */ /* 0x000fc60000201000 */
[C---:B------:R-:W-:Y:S01]  /*0630*/  FFMA R9, R5.reuse, R7, R14 ;  /* 0x0000000705097223 */ /* 0x040fe2000000000e */
[----:B------:R-:W-:Y:S01]  /*0640*/  I2FP.F32.U32 R13, R13 ;  /* 0x0000000d000d7245 */ /* 0x000fe20000201000 */
[----:B------:R-:W-:Y:S01]  /*0650*/  FFMA R25, R5, R25, R4 ;  /* 0x0000001905197223 */ /* 0x000fe20000000004 */
[----:B------:R-:W-:-:S03]  /*0660*/  I2FP.F32.U32 R23, R23 ;  /* 0x0000001700177245 */ /* 0x000fc60000201000 */
[----:B------:R-:W-:Y:S01]  /*0670*/  FFMA R13, R5, R13, R6 ;  /* 0x0000000d050d7223 */ /* 0x000fe20000000006 */
[----:B------:R-:W-:Y:S01]  /*0680*/  I2FP.F32.U32 R26, R26 ;  /* 0x0000001a001a7245 */ /* 0x000fe20000201000 */
[----:B------:R-:W-:Y:S01]  /*0690*/  FFMA R9, R10, R23, R9 ;  /* 0x000000170a097223 */ /* 0x000fe20000000009 */
[----:B------:R-:W-:-:S03]  /*06a0*/  I2FP.F32.U32 R12, R12 ;  /* 0x0000000c000c7245 */ /* 0x000fc60000201000 */
[C---:B------:R-:W-:Y:S02]  /*06b0*/  FFMA R25, R10.reuse, R26, R25 ;  /* 0x0000001a0a197223 */ /* 0x040fe40000000019 */
[----:B------:R-:W-:Y:S01]  /*06c0*/  FFMA R12, R10, R12, R13 ;  /* 0x0000000c0a0c7223 */ /* 0x000fe2000000000d */
[----:B------:R-:W0:Y:S08]  /*06d0*/  F2I.U32.TRUNC.NTZ R9, R9 ;  /* 0x0000000900097305 */ /* 0x000e30000020f000 */
[----:B------:R-:W1:Y:S08]  /*06e0*/  F2I.U32.TRUNC.NTZ R7, R12 ;  /* 0x0000000c00077305 */ /* 0x000e70000020f000 */
[----:B------:R-:W2:Y:S01]  /*06f0*/  F2I.U32.TRUNC.NTZ R25, R25 ;  /* 0x0000001900197305 */ /* 0x000ea2000020f000 */
[----:B0-----:R-:W-:Y:S04]  /*0700*/  STG.E.U8 desc[UR6][R2.64+0x1], R9 ;  /* 0x0000010902007986 */ /* 0x001fe8000c101106 */
[----:B-1----:R-:W-:Y:S04]  /*0710*/  STG.E.U8 desc[UR6][R2.64], R7 ;  /* 0x0000000702007986 */ /* 0x002fe8000c101106 */
[----:B--2---:R-:W-:Y:S01]  /*0720*/  STG.E.U8 desc[UR6][R2.64+0x2], R25 ;  /* 0x0000021902007986 */ /* 0x004fe2000c101106 */
[----:B------:R-:W-:Y:S05]  /*0730*/  EXIT ;  /* 0x000000000000794d */ /* 0x000fea0003800000 */
.L_x_0:
[----:B------:R-:W-:-:S00]  /*0740*/  BRA `(.L_x_0) ;  /* 0xfffffffc00fc7947 */ /* 0x000fc0000383ffff */
[----:B------:R-:W-:-:S00]  /*0750*/  NOP ;  /* 0x0000000000007918 */ /* 0x000fc00000000000 */
        /* <DEDUP_REMOVED lines=10> */
.L_x_1:


//--------------------- .nv.shared.reserved.0     --------------------------
	.section	.nv.shared.reserved.0,"aw",@nobits
	.weak		__nv_reservedSMEM_offset_0_alias
	.size		__nv_reservedSMEM_offset_0_alias, 0, 64
	.other		__nv_reservedSMEM_offset_0_alias,@"STO_CUDA_RESERVED_SHARED STV_DEFAULT"
__nv_reservedSMEM_offset_0_alias:
	.zero		0
	.zero		64


//--------------------- .nv.constant0.letterboxResize --------------------------
	.section	.nv.constant0.letterboxResize,"a",@progbits
	.sectionflags	@""
	.align	4
.nv.constant0.letterboxResize:
	.zero		952


//--------------------- SYMBOLS --------------------------

	.type		.nv.reservedSmem.offset0,@object
	.size		.nv.reservedSmem.offset0,0x4
